//
// Generated by NVIDIA NVVM Compiler
//
// Compiler Build ID: CL-36424714
// Cuda compilation tools, release 13.0, V13.0.88
// Based on NVVM 20.0.0
//

.version 9.0
.target sm_100
.address_size 64

	// .globl	_Z5matchPcS_iiPi
// _ZZ5matchPcS_iiPiE7matched has been demoted
// _ZZ11match_scorePciiPdE4accu has been demoted

.visible .entry _Z5matchPcS_iiPi(
	.param .u64 .ptr .align 1 _Z5matchPcS_iiPi_param_0,
	.param .u64 .ptr .align 1 _Z5matchPcS_iiPi_param_1,
	.param .u32 _Z5matchPcS_iiPi_param_2,
	.param .u32 _Z5matchPcS_iiPi_param_3,
	.param .u64 .ptr .align 1 _Z5matchPcS_iiPi_param_4
)
{
	.reg .pred 	%p<19>;
	.reg .b16 	%rs<3>;
	.reg .b32 	%r<53>;
	.reg .b64 	%rd<11>;
	// demoted variable
	.shared .align 4 .b8 _ZZ5matchPcS_iiPiE7matched[512];
	ld.param.u64 	%rd3, [_Z5matchPcS_iiPi_param_0];
	ld.param.u64 	%rd4, [_Z5matchPcS_iiPi_param_1];
	ld.param.u32 	%r8, [_Z5matchPcS_iiPi_param_2];
	ld.param.u32 	%r9, [_Z5matchPcS_iiPi_param_3];
	ld.param.u64 	%rd5, [_Z5matchPcS_iiPi_param_4];
	mov.u32 	%r10, %ctaid.x;
	mov.u32 	%r11, %ntid.x;
	mov.u32 	%r1, %tid.x;
	mad.lo.s32 	%r2, %r10, %r11, %r1;
	setp.le.s32 	%p1, %r8, %r2;
	sub.s32 	%r12, %r8, %r2;
	setp.gt.s32 	%p2, %r9, %r12;
	or.pred  	%p3, %p1, %p2;
	shl.b32 	%r14, %r1, 2;
	mov.u32 	%r15, _ZZ5matchPcS_iiPiE7matched;
	add.s32 	%r3, %r15, %r14;
	@%p3 bra 	$L__BB0_24;
	setp.lt.s32 	%p4, %r9, 1;
	mov.b32 	%r52, 0;
	@%p4 bra 	$L__BB0_6;
	cvta.to.global.u64 	%rd1, %rd4;
	cvta.to.global.u64 	%rd2, %rd3;
	mov.b32 	%r51, 0;
$L__BB0_3:
	cvt.u64.u32 	%rd6, %r51;
	add.s64 	%rd7, %rd1, %rd6;
	ld.global.u8 	%rs1, [%rd7];
	setp.eq.s16 	%p5, %rs1, 78;
	@%p5 bra 	$L__BB0_5;
	add.s32 	%r18, %r51, %r2;
	cvt.s64.s32 	%rd8, %r18;
	add.s64 	%rd9, %rd2, %rd8;
	ld.global.u8 	%rs2, [%rd9];
	setp.ne.s16 	%p6, %rs2, 78;
	setp.ne.s16 	%p7, %rs1, %rs2;
	and.pred  	%p8, %p6, %p7;
	mov.u32 	%r52, %r51;
	@%p8 bra 	$L__BB0_6;
$L__BB0_5:
	add.s32 	%r51, %r51, 1;
	setp.ne.s32 	%p9, %r51, %r9;
	mov.u32 	%r52, %r9;
	@%p9 bra 	$L__BB0_3;
$L__BB0_6:
	setp.eq.s32 	%p10, %r52, %r9;
	selp.b32 	%r19, %r2, 999999, %p10;
	st.shared.u32 	[%r3], %r19;
$L__BB0_7:
	bar.sync 	0;
	and.b32  	%r21, %r1, 1;
	setp.eq.b32 	%p11, %r21, 1;
	@%p11 bra 	$L__BB0_9;
	ld.shared.u32 	%r22, [%r3];
	ld.shared.u32 	%r23, [%r3+4];
	min.s32 	%r24, %r22, %r23;
	st.shared.u32 	[%r3], %r24;
$L__BB0_9:
	bar.sync 	0;
	and.b32  	%r25, %r1, 3;
	setp.ne.s32 	%p12, %r25, 0;
	@%p12 bra 	$L__BB0_11;
	ld.shared.u32 	%r26, [%r3];
	ld.shared.u32 	%r27, [%r3+8];
	min.s32 	%r28, %r26, %r27;
	st.shared.u32 	[%r3], %r28;
$L__BB0_11:
	bar.sync 	0;
	and.b32  	%r29, %r1, 7;
	setp.ne.s32 	%p13, %r29, 0;
	@%p13 bra 	$L__BB0_13;
	ld.shared.u32 	%r30, [%r3];
	ld.shared.u32 	%r31, [%r3+16];
	min.s32 	%r32, %r30, %r31;
	st.shared.u32 	[%r3], %r32;
$L__BB0_13:
	bar.sync 	0;
	and.b32  	%r33, %r1, 15;
	setp.ne.s32 	%p14, %r33, 0;
	@%p14 bra 	$L__BB0_15;
	ld.shared.u32 	%r34, [%r3];
	ld.shared.u32 	%r35, [%r3+32];
	min.s32 	%r36, %r34, %r35;
	st.shared.u32 	[%r3], %r36;
$L__BB0_15:
	bar.sync 	0;
	and.b32  	%r37, %r1, 31;
	setp.ne.s32 	%p15, %r37, 0;
	@%p15 bra 	$L__BB0_17;
	ld.shared.u32 	%r38, [%r3];
	ld.shared.u32 	%r39, [%r3+64];
	min.s32 	%r40, %r38, %r39;
	st.shared.u32 	[%r3], %r40;
$L__BB0_17:
	bar.sync 	0;
	and.b32  	%r41, %r1, 63;
	setp.ne.s32 	%p16, %r41, 0;
	@%p16 bra 	$L__BB0_19;
	ld.shared.u32 	%r42, [%r3];
	ld.shared.u32 	%r43, [%r3+128];
	min.s32 	%r44, %r42, %r43;
	st.shared.u32 	[%r3], %r44;
$L__BB0_19:
	bar.sync 	0;
	and.b32  	%r45, %r1, 127;
	setp.ne.s32 	%p17, %r45, 0;
	@%p17 bra 	$L__BB0_21;
	ld.shared.u32 	%r46, [%r3];
	ld.shared.u32 	%r47, [%r3+256];
	min.s32 	%r48, %r46, %r47;
	st.shared.u32 	[%r3], %r48;
$L__BB0_21:
	setp.ne.s32 	%p18, %r1, 0;
	@%p18 bra 	$L__BB0_23;
	ld.shared.u32 	%r49, [_ZZ5matchPcS_iiPiE7matched];
	cvta.to.global.u64 	%rd10, %rd5;
	atom.global.min.s32 	%r50, [%rd10], %r49;
$L__BB0_23:
	ret;
$L__BB0_24:
	mov.b32 	%r20, 999999;
	st.shared.u32 	[%r3], %r20;
	bra.uni 	$L__BB0_7;

}
	// .globl	_Z11match_scorePciiPd
.visible .entry _Z11match_scorePciiPd(
	.param .u64 .ptr .align 1 _Z11match_scorePciiPd_param_0,
	.param .u32 _Z11match_scorePciiPd_param_1,
	.param .u32 _Z11match_scorePciiPd_param_2,
	.param .u64 .ptr .align 1 _Z11match_scorePciiPd_param_3
)
{
	.reg .pred 	%p<10>;
	.reg .b32 	%r<20>;
	.reg .b64 	%rd<7>;
	.reg .b64 	%fd<30>;
	// demoted variable
	.shared .align 8 .b8 _ZZ11match_scorePciiPdE4accu[1024];
	ld.param.u64 	%rd1, [_Z11match_scorePciiPd_param_0];
	ld.param.u32 	%r4, [_Z11match_scorePciiPd_param_1];
	ld.param.u32 	%r5, [_Z11match_scorePciiPd_param_2];
	ld.param.u64 	%rd2, [_Z11match_scorePciiPd_param_3];
	mov.u32 	%r6, %ctaid.x;
	mov.u32 	%r7, %ntid.x;
	mov.u32 	%r1, %tid.x;
	mad.lo.s32 	%r2, %r6, %r7, %r1;
	setp.ge.s32 	%p1, %r2, %r4;
	mov.f64 	%fd29, 0d0000000000000000;
	@%p1 bra 	$L__BB1_2;
	cvta.to.global.u64 	%rd3, %rd1;
	add.s32 	%r8, %r5, %r2;
	cvt.s64.s32 	%rd4, %r8;
	add.s64 	%rd5, %rd3, %rd4;
	ld.global.s8 	%r9, [%rd5];
	add.s32 	%r10, %r9, -33;
	cvt.rn.f64.s32 	%fd4, %r10;
	cvt.rn.f64.s32 	%fd5, %r4;
	div.rn.f64 	%fd29, %fd4, %fd5;
$L__BB1_2:
	shl.b32 	%r11, %r1, 3;
	mov.u32 	%r12, _ZZ11match_scorePciiPdE4accu;
	add.s32 	%r3, %r12, %r11;
	st.shared.f64 	[%r3], %fd29;
	bar.sync 	0;
	and.b32  	%r13, %r1, 1;
	setp.eq.b32 	%p2, %r13, 1;
	@%p2 bra 	$L__BB1_4;
	ld.shared.f64 	%fd6, [%r3+8];
	ld.shared.f64 	%fd7, [%r3];
	add.f64 	%fd8, %fd6, %fd7;
	st.shared.f64 	[%r3], %fd8;
$L__BB1_4:
	bar.sync 	0;
	and.b32  	%r14, %r1, 3;
	setp.ne.s32 	%p3, %r14, 0;
	@%p3 bra 	$L__BB1_6;
	ld.shared.f64 	%fd9, [%r3+16];
	ld.shared.f64 	%fd10, [%r3];
	add.f64 	%fd11, %fd9, %fd10;
	st.shared.f64 	[%r3], %fd11;
$L__BB1_6:
	bar.sync 	0;
	and.b32  	%r15, %r1, 7;
	setp.ne.s32 	%p4, %r15, 0;
	@%p4 bra 	$L__BB1_8;
	ld.shared.f64 	%fd12, [%r3+32];
	ld.shared.f64 	%fd13, [%r3];
	add.f64 	%fd14, %fd12, %fd13;
	st.shared.f64 	[%r3], %fd14;
$L__BB1_8:
	bar.sync 	0;
	and.b32  	%r16, %r1, 15;
	setp.ne.s32 	%p5, %r16, 0;
	@%p5 bra 	$L__BB1_10;
	ld.shared.f64 	%fd15, [%r3+64];
	ld.shared.f64 	%fd16, [%r3];
	add.f64 	%fd17, %fd15, %fd16;
	st.shared.f64 	[%r3], %fd17;
$L__BB1_10:
	bar.sync 	0;
	and.b32  	%r17, %r1, 31;
	setp.ne.s32 	%p6, %r17, 0;
	@%p6 bra 	$L__BB1_12;
	ld.shared.f64 	%fd18, [%r3+128];
	ld.shared.f64 	%fd19, [%r3];
	add.f64 	%fd20, %fd18, %fd19;
	st.shared.f64 	[%r3], %fd20;
$L__BB1_12:
	bar.sync 	0;
	and.b32  	%r18, %r1, 63;
	setp.ne.s32 	%p7, %r18, 0;
	@%p7 bra 	$L__BB1_14;
	ld.shared.f64 	%fd21, [%r3+256];
	ld.shared.f64 	%fd22, [%r3];
	add.f64 	%fd23, %fd21, %fd22;
	st.shared.f64 	[%r3], %fd23;
$L__BB1_14:
	bar.sync 	0;
	and.b32  	%r19, %r1, 127;
	setp.ne.s32 	%p8, %r19, 0;
	@%p8 bra 	$L__BB1_16;
	ld.shared.f64 	%fd24, [%r3+512];
	ld.shared.f64 	%fd25, [%r3];
	add.f64 	%fd26, %fd24, %fd25;
	st.shared.f64 	[%r3], %fd26;
$L__BB1_16:
	setp.ne.s32 	%p9, %r1, 0;
	@%p9 bra 	$L__BB1_18;
	ld.shared.f64 	%fd27, [_ZZ11match_scorePciiPdE4accu];
	cvta.to.global.u64 	%rd6, %rd2;
	atom.global.add.f64 	%fd28, [%rd6], %fd27;
$L__BB1_18:
	ret;

}


// ===== COMPILED SASS (sm_100) =====

	.target	sm_100

	.elftype	@"ET_EXEC"


//--------------------- .note.nv.tkinfo           --------------------------
	.section	.note.nv.tkinfo,"",@"SHT_NOTE"
	.sectionflags	@"SHF_NOTE_NV_TKINFO"
	.tkinfo
        /*0018*/ 	.word	0x00000002
        /*0030*/ 	.string	""
        /*0030*/ 	.string	"ptxas"
        /*0030*/ 	.string	"Cuda compilation tools, release 13.0, V13.0.88"
        /*0030*/ 	.string	"Build cuda_13.0.r13.0/compiler.36424714_0"
        /*0030*/ 	.string	"-arch sm_100 -m 64 "



//--------------------- .note.nv.cuinfo           --------------------------
	.section	.note.nv.cuinfo,"",@"SHT_NOTE"
	.sectionflags	@"SHF_NOTE_NV_CUINFO"
        /*0018*/ 	.short	0x0002
        /*001a*/ 	.short	0x0064
        /*001c*/ 	.short	0x0082
	.zero		2


//--------------------- .nv.info                  --------------------------
	.section	.nv.info,"",@"SHT_CUDA_INFO"
	.align	4


	//----- nvinfo : EIATTR_REGCOUNT
	.align		4
        /*0000*/ 	.byte	0x04, 0x2f
        /*0002*/ 	.short	(.L_1 - .L_0)
	.align		4
.L_0:
        /*0004*/ 	.word	index@(_Z5matchPcS_iiPi)
        /*0008*/ 	.word	0x0000000b


	//----- nvinfo : EIATTR_FRAME_SIZE
	.align		4
.L_1:
        /*000c*/ 	.byte	0x04, 0x11
        /*000e*/ 	.short	(.L_3 - .L_2)
	.align		4
.L_2:
        /*0010*/ 	.word	index@(_Z5matchPcS_iiPi)
        /*0014*/ 	.word	0x00000000


	//----- nvinfo : EIATTR_REGCOUNT
	.align		4
.L_3:
        /*0018*/ 	.byte	0x04, 0x2f
        /*001a*/ 	.short	(.L_5 - .L_4)
	.align		4
.L_4:
        /*001c*/ 	.word	index@(_Z11match_scorePciiPd)
        /*0020*/ 	.word	0x00000019


	//----- nvinfo : EIATTR_FRAME_SIZE
	.align		4
.L_5:
        /*0024*/ 	.byte	0x04, 0x11
        /*0026*/ 	.short	(.L_7 - .L_6)
	.align		4
.L_6:
        /*0028*/ 	.word	index@($__internal_0_$__cuda_sm20_div_rn_f64_full)
        /*002c*/ 	.word	0x00000000


	//----- nvinfo : EIATTR_FRAME_SIZE
	.align		4
.L_7:
        /*0030*/ 	.byte	0x04, 0x11
        /*0032*/ 	.short	(.L_9 - .L_8)
	.align		4
.L_8:
        /*0034*/ 	.word	index@(_Z11match_scorePciiPd)
        /*0038*/ 	.word	0x00000000


	//----- nvinfo : EIATTR_MIN_STACK_SIZE
	.align		4
.L_9:
        /*003c*/ 	.byte	0x04, 0x12
        /*003e*/ 	.short	(.L_11 - .L_10)
	.align		4
.L_10:
        /*0040*/ 	.word	index@(_Z11match_scorePciiPd)
        /*0044*/ 	.word	0x00000000


	//----- nvinfo : EIATTR_MIN_STACK_SIZE
	.align		4
.L_11:
        /*0048*/ 	.byte	0x04, 0x12
        /*004a*/ 	.short	(.L_13 - .L_12)
	.align		4
.L_12:
        /*004c*/ 	.word	index@(_Z5matchPcS_iiPi)
        /*0050*/ 	.word	0x00000000
.L_13:


//--------------------- .nv.compat                --------------------------
	.section	.nv.compat,"",@"SHT_CUDA_COMPAT_INFO"
	.align	4
        /*0000*/ 	.byte	0x02, 0x09, 0x00, 0x00, 0x02, 0x02, 0x01, 0x00, 0x02, 0x05, 0x05, 0x00, 0x03, 0x07, 0x01, 0x01
        /*0010*/ 	.byte	0x02, 0x03, 0x00, 0x00, 0x02, 0x06, 0x01, 0x00, 0x04, 0x0b, 0x08, 0x00, 0x01, 0x00, 0x00, 0x00
        /*0020*/ 	.byte	0x00, 0x00, 0x00, 0x00


//--------------------- .nv.info._Z11match_scorePciiPd --------------------------
	.section	.nv.info._Z11match_scorePciiPd,"",@"SHT_CUDA_INFO"
	.sectionflags	@""
	.align	4


	//----- nvinfo : EIATTR_CUDA_API_VERSION
	.align		4
        /*0000*/ 	.byte	0x04, 0x37
        /*0002*/ 	.short	(.L_15 - .L_14)
.L_14:
        /*0004*/ 	.word	0x00000082


	//----- nvinfo : EIATTR_KPARAM_INFO
	.align		4
.L_15:
        /*0008*/ 	.byte	0x04, 0x17
        /*000a*/ 	.short	(.L_17 - .L_16)
.L_16:
        /*000c*/ 	.word	0x00000000
        /*0010*/ 	.short	0x0003
        /*0012*/ 	.short	0x0010
        /*0014*/ 	.byte	0x00, 0xf5, 0x21, 0x00


	//----- nvinfo : EIATTR_KPARAM_INFO
	.align		4
.L_17:
        /*0018*/ 	.byte	0x04, 0x17
        /*001a*/ 	.short	(.L_19 - .L_18)
.L_18:
        /*001c*/ 	.word	0x00000000
        /*0020*/ 	.short	0x0002
        /*0022*/ 	.short	0x000c
        /*0024*/ 	.byte	0x00, 0xf0, 0x11, 0x00


	//----- nvinfo : EIATTR_KPARAM_INFO
	.align		4
.L_19:
        /*0028*/ 	.byte	0x04, 0x17
        /*002a*/ 	.short	(.L_21 - .L_20)
.L_20:
        /*002c*/ 	.word	0x00000000
        /*0030*/ 	.short	0x0001
        /*0032*/ 	.short	0x0008
        /*0034*/ 	.byte	0x00, 0xf0, 0x11, 0x00


	//----- nvinfo : EIATTR_KPARAM_INFO
	.align		4
.L_21:
        /*0038*/ 	.byte	0x04, 0x17
        /*003a*/ 	.short	(.L_23 - .L_22)
.L_22:
        /*003c*/ 	.word	0x00000000
        /*0040*/ 	.short	0x0000
        /*0042*/ 	.short	0x0000
        /*0044*/ 	.byte	0x00, 0xf5, 0x21, 0x00


	//----- nvinfo : EIATTR_SPARSE_MMA_MASK
	.align		4
.L_23:
        /*0048*/ 	.byte	0x03, 0x50
        /*004a*/ 	.short	0x0000


	//----- nvinfo : EIATTR_MAXREG_COUNT
	.align		4
        /*004c*/ 	.byte	0x03, 0x1b
        /*004e*/ 	.short	0x00ff


	//----- nvinfo : EIATTR_NUM_BARRIERS
	.align		4
        /*0050*/ 	.byte	0x02, 0x4c
        /*0052*/ 	.byte	0x01
	.zero		1


	//----- nvinfo : EIATTR_MERCURY_ISA_VERSION
	.align		4
        /*0054*/ 	.byte	0x03, 0x5f
        /*0056*/ 	.short	0x0101


	//----- nvinfo : EIATTR_VRC_CTA_INIT_COUNT
	.align		4
        /*0058*/ 	.byte	0x02, 0x4a
	.zero		1
	.zero		1


	//----- nvinfo : EIATTR_EXIT_INSTR_OFFSETS
	.align		4
        /*005c*/ 	.byte	0x04, 0x1c
        /*005e*/ 	.short	(.L_25 - .L_24)


	//   ....[0]....
.L_24:
        /*0060*/ 	.word	0x000005a0


	//   ....[1]....
        /*0064*/ 	.word	0x000005e0


	//----- nvinfo : EIATTR_CRS_STACK_SIZE
	.align		4
.L_25:
        /*0068*/ 	.byte	0x04, 0x1e
        /*006a*/ 	.short	(.L_27 - .L_26)
.L_26:
        /*006c*/ 	.word	0x00000000


	//----- nvinfo : EIATTR_CBANK_PARAM_SIZE
	.align		4
.L_27:
        /*0070*/ 	.byte	0x03, 0x19
        /*0072*/ 	.short	0x0018


	//----- nvinfo : EIATTR_PARAM_CBANK
	.align		4
        /*0074*/ 	.byte	0x04, 0x0a
        /*0076*/ 	.short	(.L_29 - .L_28)
	.align		4
.L_28:
        /*0078*/ 	.word	index@(.nv.constant0._Z11match_scorePciiPd)
        /*007c*/ 	.short	0x0380
        /*007e*/ 	.short	0x0018


	//----- nvinfo : EIATTR_SW_WAR
	.align		4
.L_29:
        /*0080*/ 	.byte	0x04, 0x36
        /*0082*/ 	.short	(.L_31 - .L_30)
.L_30:
        /*0084*/ 	.word	0x00000008
.L_31:


//--------------------- .nv.info._Z5matchPcS_iiPi --------------------------
	.section	.nv.info._Z5matchPcS_iiPi,"",@"SHT_CUDA_INFO"
	.sectionflags	@""
	.align	4


	//----- nvinfo : EIATTR_CUDA_API_VERSION
	.align		4
        /*0000*/ 	.byte	0x04, 0x37
        /*0002*/ 	.short	(.L_33 - .L_32)
.L_32:
        /*0004*/ 	.word	0x00000082


	//----- nvinfo : EIATTR_KPARAM_INFO
	.align		4
.L_33:
        /*0008*/ 	.byte	0x04, 0x17
        /*000a*/ 	.short	(.L_35 - .L_34)
.L_34:
        /*000c*/ 	.word	0x00000000
        /*0010*/ 	.short	0x0004
        /*0012*/ 	.short	0x0018
        /*0014*/ 	.byte	0x00, 0xf5, 0x21, 0x00


	//----- nvinfo : EIATTR_KPARAM_INFO
	.align		4
.L_35:
        /*0018*/ 	.byte	0x04, 0x17
        /*001a*/ 	.short	(.L_37 - .L_36)
.L_36:
        /*001c*/ 	.word	0x00000000
        /*0020*/ 	.short	0x0003
        /*0022*/ 	.short	0x0014
        /*0024*/ 	.byte	0x00, 0xf0, 0x11, 0x00


	//----- nvinfo : EIATTR_KPARAM_INFO
	.align		4
.L_37:
        /*0028*/ 	.byte	0x04, 0x17
        /*002a*/ 	.short	(.L_39 - .L_38)
.L_38:
        /*002c*/ 	.word	0x00000000
        /*0030*/ 	.short	0x0002
        /*0032*/ 	.short	0x0010
        /*0034*/ 	.byte	0x00, 0xf0, 0x11, 0x00


	//----- nvinfo : EIATTR_KPARAM_INFO
	.align		4
.L_39:
        /*0038*/ 	.byte	0x04, 0x17
        /*003a*/ 	.short	(.L_41 - .L_40)
.L_40:
        /*003c*/ 	.word	0x00000000
        /*0040*/ 	.short	0x0001
        /*0042*/ 	.short	0x0008
        /*0044*/ 	.byte	0x00, 0xf5, 0x21, 0x00


	//----- nvinfo : EIATTR_KPARAM_INFO
	.align		4
.L_41:
        /*0048*/ 	.byte	0x04, 0x17
        /*004a*/ 	.short	(.L_43 - .L_42)
.L_42:
        /*004c*/ 	.word	0x00000000
        /*0050*/ 	.short	0x0000
        /*0052*/ 	.short	0x0000
        /*0054*/ 	.byte	0x00, 0xf5, 0x21, 0x00


	//----- nvinfo : EIATTR_SPARSE_MMA_MASK
	.align		4
.L_43:
        /*0058*/ 	.byte	0x03, 0x50
        /*005a*/ 	.short	0x0000


	//----- nvinfo : EIATTR_MAXREG_COUNT
	.align		4
        /*005c*/ 	.byte	0x03, 0x1b
        /*005e*/ 	.short	0x00ff


	//----- nvinfo : EIATTR_NUM_BARRIERS
	.align		4
        /*0060*/ 	.byte	0x02, 0x4c
        /*0062*/ 	.byte	0x01
	.zero		1


	//----- nvinfo : EIATTR_MERCURY_ISA_VERSION
	.align		4
        /*0064*/ 	.byte	0x03, 0x5f
        /*0066*/ 	.short	0x0101


	//----- nvinfo : EIATTR_VRC_CTA_INIT_COUNT
	.align		4
        /*0068*/ 	.byte	0x02, 0x4a
	.zero		1
	.zero		1


	//----- nvinfo : EIATTR_EXIT_INSTR_OFFSETS
	.align		4
        /*006c*/ 	.byte	0x04, 0x1c
        /*006e*/ 	.short	(.L_45 - .L_44)


	//   ....[0]....
.L_44:
        /*0070*/ 	.word	0x00000610


	//   ....[1]....
        /*0074*/ 	.word	0x00000680


	//----- nvinfo : EIATTR_CRS_STACK_SIZE
	.align		4
.L_45:
        /*0078*/ 	.byte	0x04, 0x1e
        /*007a*/ 	.short	(.L_47 - .L_46)
.L_46:
        /*007c*/ 	.word	0x00000000


	//----- nvinfo : EIATTR_CBANK_PARAM_SIZE
	.align		4
.L_47:
        /*0080*/ 	.byte	0x03, 0x19
        /*0082*/ 	.short	0x0020


	//----- nvinfo : EIATTR_PARAM_CBANK
	.align		4
        /*0084*/ 	.byte	0x04, 0x0a
        /*0086*/ 	.short	(.L_49 - .L_48)
	.align		4
.L_48:
        /*0088*/ 	.word	index@(.nv.constant0._Z5matchPcS_iiPi)
        /*008c*/ 	.short	0x0380
        /*008e*/ 	.short	0x0020


	//----- nvinfo : EIATTR_SW_WAR
	.align		4
.L_49:
        /*0090*/ 	.byte	0x04, 0x36
        /*0092*/ 	.short	(.L_51 - .L_50)
.L_50:
        /*0094*/ 	.word	0x00000008
.L_51:


//--------------------- .nv.callgraph             --------------------------
	.section	.nv.callgraph,"",@"SHT_CUDA_CALLGRAPH"
	.align	4
	.sectionentsize	8
	.align		4
        /*0000*/ 	.word	0x00000000
	.align		4
        /*0004*/ 	.word	0xffffffff
	.align		4
        /*0008*/ 	.word	0x00000000
	.align		4
        /*000c*/ 	.word	0xfffffffe
	.align		4
        /*0010*/ 	.word	0x00000000
	.align		4
        /*0014*/ 	.word	0xfffffffd
	.align		4
        /*0018*/ 	.word	0x00000000
	.align		4
        /*001c*/ 	.word	0xfffffffc


//--------------------- .text._Z11match_scorePciiPd --------------------------
	.section	.text._Z11match_scorePciiPd,"ax",@progbits
	.align	128
        .global         _Z11match_scorePciiPd
        .type           _Z11match_scorePciiPd,@function
        .size           _Z11match_scorePciiPd,(.L_x_18 - _Z11match_scorePciiPd)
        .other          _Z11match_scorePciiPd,@"STO_CUDA_ENTRY STV_DEFAULT"
_Z11match_scorePciiPd:
.text._Z11match_scorePciiPd:
[----:B------:R-:W-:Y:S01]  /*0000*/  LDC R1, c[0x0][0x37c] ;  /* 0x0000df00ff017b82 */ /* 0x000fe20000000800 */
[----:B------:R-:W0:Y:S07]  /*0010*/  S2R R0, SR_TID.X ;  /* 0x0000000000007919 */ /* 0x000e2e0000002100 */
[----:B------:R-:W0:Y:S01]  /*0020*/  S2UR UR4, SR_CTAID.X ;  /* 0x00000000000479c3 */ /* 0x000e220000002500 */
[----:B------:R-:W1:Y:S01]  /*0030*/  LDCU UR8, c[0x0][0x388] ;  /* 0x00007100ff0877ac */ /* 0x000e620008000800 */
[----:B------:R-:W-:Y:S01]  /*0040*/  BSSY.RECONVERGENT B0, `(.L_x_0) ;  /* 0x0000024000007945 */ /* 0x000fe20003800200 */
[----:B------:R-:W-:Y:S01]  /*0050*/  CS2R R4, SRZ ;  /* 0x0000000000047805 */ /* 0x000fe2000001ff00 */
[----:B------:R-:W2:Y:S04]  /*0060*/  LDCU.64 UR6, c[0x0][0x358] ;  /* 0x00006b00ff0677ac */ /* 0x000ea80008000a00 */
[----:B------:R-:W0:Y:S02]  /*0070*/  LDC R3, c[0x0][0x360] ;  /* 0x0000d800ff037b82 */ /* 0x000e240000000800 */
[----:B0-----:R-:W-:-:S05]  /*0080*/  IMAD R2, R3, UR4, R0 ;  /* 0x0000000403027c24 */ /* 0x001fca000f8e0200 */
[----:B-1----:R-:W-:-:S13]  /*0090*/  ISETP.GE.AND P0, PT, R2, UR8, PT ;  /* 0x0000000802007c0c */ /* 0x002fda000bf06270 */
[----:B--2---:R-:W-:Y:S05]  /*00a0*/  @P0 BRA `(.L_x_1) ;  /* 0x0000000000740947 */ /* 0x004fea0003800000 */
[----:B------:R-:W0:Y:S01]  /*00b0*/  LDCU UR4, c[0x0][0x38c] ;  /* 0x00007180ff0477ac */ /* 0x000e220008000800 */
[----:B------:R-:W1:Y:S01]  /*00c0*/  LDCU.64 UR10, c[0x0][0x380] ;  /* 0x00007000ff0a77ac */ /* 0x000e620008000a00 */
[----:B0-----:R-:W-:-:S05]  /*00d0*/  VIADD R2, R2, UR4 ;  /* 0x0000000402027c36 */ /* 0x001fca0008000000 */
[----:B-1----:R-:W-:-:S04]  /*00e0*/  IADD3 R10, P0, PT, R2, UR10, RZ ;  /* 0x0000000a020a7c10 */ /* 0x002fc8000ff1e0ff */
[----:B------:R-:W-:-:S05]  /*00f0*/  LEA.HI.X.SX32 R11, R2, UR11, 0x1, P0 ;  /* 0x0000000b020b7c11 */ /* 0x000fca00080f0eff */
[----:B------:R-:W2:Y:S01]  /*0100*/  LDG.E.S8 R10, desc[UR6][R10.64] ;  /* 0x000000060a0a7981 */ /* 0x000ea2000c1e1300 */
[----:B------:R-:W0:Y:S01]  /*0110*/  I2F.F64 R4, UR8 ;  /* 0x0000000800047d12 */ /* 0x000e220008201c00 */
[----:B------:R-:W-:Y:S01]  /*0120*/  IMAD.MOV.U32 R2, RZ, RZ, 0x1 ;  /* 0x00000001ff027424 */ /* 0x000fe200078e00ff */
[----:B------:R-:W-:Y:S06]  /*0130*/  BSSY.RECONVERGENT B1, `(.L_x_2) ;  /* 0x0000012000017945 */ /* 0x000fec0003800200 */
[----:B0-----:R-:W0:Y:S02]  /*0140*/  MUFU.RCP64H R3, R5 ;  /* 0x0000000500037308 */ /* 0x001e240000001800 */
[----:B0-----:R-:W-:-:S08]  /*0150*/  DFMA R6, -R4, R2, 1 ;  /* 0x3ff000000406742b */ /* 0x001fd00000000102 */
[----:B------:R-:W-:-:S08]  /*0160*/  DFMA R6, R6, R6, R6 ;  /* 0x000000060606722b */ /* 0x000fd00000000006 */
[----:B------:R-:W-:-:S08]  /*0170*/  DFMA R2, R2, R6, R2 ;  /* 0x000000060202722b */ /* 0x000fd00000000002 */
[----:B------:R-:W-:-:S08]  /*0180*/  DFMA R8, -R4, R2, 1 ;  /* 0x3ff000000408742b */ /* 0x000fd00000000102 */
[----:B------:R-:W-:Y:S01]  /*0190*/  DFMA R2, R2, R8, R2 ;  /* 0x000000080202722b */ /* 0x000fe20000000002 */
[----:B--2---:R-:W-:-:S06]  /*01a0*/  VIADD R6, R10, 0xffffffdf ;  /* 0xffffffdf0a067836 */ /* 0x004fcc0000000000 */
[----:B------:R-:W0:Y:S02]  /*01b0*/  I2F.F64 R6, R6 ;  /* 0x0000000600067312 */ /* 0x000e240000201c00 */
[----:B0-----:R-:W-:Y:S01]  /*01c0*/  DMUL R8, R6, R2 ;  /* 0x0000000206087228 */ /* 0x001fe20000000000 */
[----:B------:R-:W-:-:S07]  /*01d0*/  FSETP.GEU.AND P1, PT, |R7|, 6.5827683646048100446e-37, PT ;  /* 0x036000000700780b */ /* 0x000fce0003f2e200 */
[----:B------:R-:W-:-:S08]  /*01e0*/  DFMA R10, -R4, R8, R6 ;  /* 0x00000008040a722b */ /* 0x000fd00000000106 */
[----:B------:R-:W-:-:S10]  /*01f0*/  DFMA R2, R2, R10, R8 ;  /* 0x0000000a0202722b */ /* 0x000fd40000000008 */
[----:B------:R-:W-:-:S05]  /*0200*/  FFMA R8, RZ, R5, R3 ;  /* 0x00000005ff087223 */ /* 0x000fca0000000003 */
[----:B------:R-:W-:-:S13]  /*0210*/  FSETP.GT.AND P0, PT, |R8|, 1.469367938527859385e-39, PT ;  /* 0x001000000800780b */ /* 0x000fda0003f04200 */
[----:B------:R-:W-:Y:S05]  /*0220*/  @P0 BRA P1, `(.L_x_3) ;  /* 0x0000000000080947 */ /* 0x000fea0000800000 */
[----:B------:R-:W-:-:S07]  /*0230*/  MOV R10, 0x250 ;  /* 0x00000250000a7802 */ /* 0x000fce0000000f00 */
[----:B------:R-:W-:Y:S05]  /*0240*/  CALL.REL.NOINC `($__internal_0_$__cuda_sm20_div_rn_f64_full) ;  /* 0x0000000000e87944 */ /* 0x000fea0003c00000 */
.L_x_3:
[----:B------:R-:W-:Y:S05]  /*0250*/  BSYNC.RECONVERGENT B1 ;  /* 0x0000000000017941 */ /* 0x000fea0003800200 */
.L_x_2:
[----:B------:R-:W-:Y:S02]  /*0260*/  IMAD.MOV.U32 R4, RZ, RZ, R2 ;  /* 0x000000ffff047224 */ /* 0x000fe400078e0002 */
[----:B------:R-:W-:-:S07]  /*0270*/  IMAD.MOV.U32 R5, RZ, RZ, R3 ;  /* 0x000000ffff057224 */ /* 0x000fce00078e0003 */
.L_x_1:
[----:B------:R-:W-:Y:S05]  /*0280*/  BSYNC.RECONVERGENT B0 ;  /* 0x0000000000007941 */ /* 0x000fea0003800200 */
.L_x_0:
[----:B------:R-:W0:Y:S01]  /*0290*/  S2UR UR5, SR_CgaCtaId ;  /* 0x00000000000579c3 */ /* 0x000e220000008800 */
[----:B------:R-:W-:Y:S01]  /*02a0*/  UMOV UR4, 0x400 ;  /* 0x0000040000047882 */ /* 0x000fe20000000000 */
[C---:B------:R-:W-:Y:S02]  /*02b0*/  LOP3.LUT R2, R0.reuse, 0x1, RZ, 0xc0, !PT ;  /* 0x0000000100027812 */ /* 0x040fe400078ec0ff */
[----:B------:R-:W-:Y:S02]  /*02c0*/  LOP3.LUT P0, RZ, R0, 0x3, RZ, 0xc0, !PT ;  /* 0x0000000300ff7812 */ /* 0x000fe4000780c0ff */
[----:B------:R-:W-:Y:S01]  /*02d0*/  ISETP.NE.U32.AND P1, PT, R2, 0x1, PT ;  /* 0x000000010200780c */ /* 0x000fe20003f25070 */
[----:B0-----:R-:W-:-:S06]  /*02e0*/  ULEA UR4, UR5, UR4, 0x18 ;  /* 0x0000000405047291 */ /* 0x001fcc000f8ec0ff */
[----:B------:R-:W-:-:S05]  /*02f0*/  LEA R2, R0, UR4, 0x3 ;  /* 0x0000000400027c11 */ /* 0x000fca000f8e18ff */
[----:B------:R-:W-:Y:S01]  /*0300*/  STS.64 [R2], R4 ;  /* 0x0000000402007388 */ /* 0x000fe20000000a00 */
[----:B------:R-:W-:Y:S06]  /*0310*/  BAR.SYNC.DEFER_BLOCKING 0x0 ;  /* 0x0000000000007b1d */ /* 0x000fec0000010000 */
[----:B------:R-:W-:Y:S04]  /*0320*/  @P1 LDS.64 R6, [R2+0x8] ;  /* 0x0000080002061984 */ /* 0x000fe80000000a00 */
[----:B------:R-:W0:Y:S02]  /*0330*/  @P1 LDS.64 R8, [R2] ;  /* 0x0000000002081984 */ /* 0x000e240000000a00 */
[----:B0-----:R-:W-:-:S07]  /*0340*/  @P1 DADD R6, R6, R8 ;  /* 0x0000000006061229 */ /* 0x001fce0000000008 */
[----:B------:R-:W-:Y:S01]  /*0350*/  @P1 STS.64 [R2], R6 ;  /* 0x0000000602001388 */ /* 0x000fe20000000a00 */
[----:B------:R-:W-:Y:S01]  /*0360*/  BAR.SYNC.DEFER_BLOCKING 0x0 ;  /* 0x0000000000007b1d */ /* 0x000fe20000010000 */
[----:B------:R-:W-:-:S05]  /*0370*/  LOP3.LUT P1, RZ, R0, 0x7, RZ, 0xc0, !PT ;  /* 0x0000000700ff7812 */ /* 0x000fca000782c0ff */
[----:B------:R-:W-:Y:S04]  /*0380*/  @!P0 LDS.64 R8, [R2+0x10] ;  /* 0x0000100002088984 */ /* 0x000fe80000000a00 */
[----:B------:R-:W0:Y:S02]  /*0390*/  @!P0 LDS.64 R10, [R2] ;  /* 0x00000000020a8984 */ /* 0x000e240000000a00 */
[----:B0-----:R-:W-:-:S07]  /*03a0*/  @!P0 DADD R8, R8, R10 ;  /* 0x0000000008088229 */ /* 0x001fce000000000a */
[----:B------:R-:W-:Y:S01]  /*03b0*/  @!P0 STS.64 [R2], R8 ;  /* 0x0000000802008388 */ /* 0x000fe20000000a00 */
        /* <DEDUP_REMOVED lines=25> */
[----:B------:R-:W-:-:S05]  /*0550*/  ISETP.NE.AND P0, PT, R0, RZ, PT ;  /* 0x000000ff0000720c */ /* 0x000fca0003f05270 */
[----:B------:R-:W-:Y:S04]  /*0560*/  @!P1 LDS.64 R6, [R2+0x200] ;  /* 0x0002000002069984 */ /* 0x000fe80000000a00 */
[----:B------:R-:W0:Y:S02]  /*0570*/  @!P1 LDS.64 R10, [R2] ;  /* 0x00000000020a9984 */ /* 0x000e240000000a00 */
[----:B0-----:R-:W-:-:S07]  /*0580*/  @!P1 DADD R6, R6, R10 ;  /* 0x0000000006069229 */ /* 0x001fce000000000a */
[----:B------:R0:W-:Y:S01]  /*0590*/  @!P1 STS.64 [R2], R6 ;  /* 0x0000000602009388 */ /* 0x0001e20000000a00 */
[----:B------:R-:W-:Y:S05]  /*05a0*/  @P0 EXIT ;  /* 0x000000000000094d */ /* 0x000fea0003800000 */
[----:B0-----:R-:W0:Y:S01]  /*05b0*/  LDS.64 R2, [UR4] ;  /* 0x00000004ff027984 */ /* 0x001e220008000a00 */
[----:B------:R-:W0:Y:S03]  /*05c0*/  LDC.64 R4, c[0x0][0x390] ;  /* 0x0000e400ff047b82 */ /* 0x000e260000000a00 */
[----:B0-----:R-:W-:Y:S01]  /*05d0*/  REDG.E.ADD.F64.RN.STRONG.GPU desc[UR6][R4.64], R2 ;  /* 0x00000002040079a6 */ /* 0x001fe2000c12ff06 */
[----:B------:R-:W-:Y:S05]  /*05e0*/  EXIT ;  /* 0x000000000000794d */ /* 0x000fea0003800000 */
        .weak           $__internal_0_$__cuda_sm20_div_rn_f64_full
        .type           $__internal_0_$__cuda_sm20_div_rn_f64_full,@function
        .size           $__internal_0_$__cuda_sm20_div_rn_f64_full,(.L_x_18 - $__internal_0_$__cuda_sm20_div_rn_f64_full)
$__internal_0_$__cuda_sm20_div_rn_f64_full:
[C---:B------:R-:W-:Y:S01]  /*05f0*/  FSETP.GEU.AND P0, PT, |R5|.reuse, 1.469367938527859385e-39, PT ;  /* 0x001000000500780b */ /* 0x040fe20003f0e200 */
[----:B------:R-:W-:Y:S01]  /*0600*/  IMAD.MOV.U32 R16, RZ, RZ, 0x1 ;  /* 0x00000001ff107424 */ /* 0x000fe200078e00ff */
[----:B------:R-:W-:Y:S01]  /*0610*/  LOP3.LUT R2, R5, 0x800fffff, RZ, 0xc0, !PT ;  /* 0x800fffff05027812 */ /* 0x000fe200078ec0ff */
[----:B------:R-:W-:Y:S01]  /*0620*/  BSSY.RECONVERGENT B2, `(.L_x_4) ;  /* 0x0000055000027945 */ /* 0x000fe20003800200 */
[C---:B------:R-:W-:Y:S02]  /*0630*/  FSETP.GEU.AND P2, PT, |R7|.reuse, 1.469367938527859385e-39, PT ;  /* 0x001000000700780b */ /* 0x040fe40003f4e200 */
[----:B------:R-:W-:Y:S01]  /*0640*/  LOP3.LUT R3, R2, 0x3ff00000, RZ, 0xfc, !PT ;  /* 0x3ff0000002037812 */ /* 0x000fe200078efcff */
[----:B------:R-:W-:Y:S01]  /*0650*/  IMAD.MOV.U32 R2, RZ, RZ, R4 ;  /* 0x000000ffff027224 */ /* 0x000fe200078e0004 */
[----:B------:R-:W-:Y:S02]  /*0660*/  LOP3.LUT R11, R7, 0x7ff00000, RZ, 0xc0, !PT ;  /* 0x7ff00000070b7812 */ /* 0x000fe400078ec0ff */
[----:B------:R-:W-:-:S03]  /*0670*/  LOP3.LUT R14, R5, 0x7ff00000, RZ, 0xc0, !PT ;  /* 0x7ff00000050e7812 */ /* 0x000fc600078ec0ff */
[----:B------:R-:W-:Y:S01]  /*0680*/  @!P0 DMUL R2, R4, 8.98846567431157953865e+307 ;  /* 0x7fe0000004028828 */ /* 0x000fe20000000000 */
[----:B------:R-:W-:-:S03]  /*0690*/  ISETP.GE.U32.AND P1, PT, R11, R14, PT ;  /* 0x0000000e0b00720c */ /* 0x000fc60003f26070 */
[----:B------:R-:W-:Y:S01]  /*06a0*/  @!P2 LOP3.LUT R12, R5, 0x7ff00000, RZ, 0xc0, !PT ;  /* 0x7ff00000050ca812 */ /* 0x000fe200078ec0ff */
[----:B------:R-:W-:Y:S01]  /*06b0*/  @!P2 IMAD.MOV.U32 R18, RZ, RZ, RZ ;  /* 0x000000ffff12a224 */ /* 0x000fe200078e00ff */
[----:B------:R-:W0:Y:S02]  /*06c0*/  MUFU.RCP64H R17, R3 ;  /* 0x0000000300117308 */ /* 0x000e240000001800 */
[----:B------:R-:W-:Y:S01]  /*06d0*/  @!P2 ISETP.GE.U32.AND P3, PT, R11, R12, PT ;  /* 0x0000000c0b00a20c */ /* 0x000fe20003f66070 */
[----:B------:R-:W-:-:S05]  /*06e0*/  IMAD.MOV.U32 R12, RZ, RZ, 0x1ca00000 ;  /* 0x1ca00000ff0c7424 */ /* 0x000fca00078e00ff */
[----:B------:R-:W-:-:S04]  /*06f0*/  @!P2 SEL R13, R12, 0x63400000, !P3 ;  /* 0x634000000c0da807 */ /* 0x000fc80005800000 */
[----:B------:R-:W-:-:S04]  /*0700*/  @!P2 LOP3.LUT R13, R13, 0x80000000, R7, 0xf8, !PT ;  /* 0x800000000d0da812 */ /* 0x000fc800078ef807 */
[----:B------:R-:W-:Y:S01]  /*0710*/  @!P2 LOP3.LUT R19, R13, 0x100000, RZ, 0xfc, !PT ;  /* 0x001000000d13a812 */ /* 0x000fe200078efcff */
[----:B0-----:R-:W-:-:S08]  /*0720*/  DFMA R8, R16, -R2, 1 ;  /* 0x3ff000001008742b */ /* 0x001fd00000000802 */
[----:B------:R-:W-:-:S08]  /*0730*/  DFMA R8, R8, R8, R8 ;  /* 0x000000080808722b */ /* 0x000fd00000000008 */
[----:B------:R-:W-:Y:S01]  /*0740*/  DFMA R16, R16, R8, R16 ;  /* 0x000000081010722b */ /* 0x000fe20000000010 */
[----:B------:R-:W-:Y:S01]  /*0750*/  SEL R9, R12, 0x63400000, !P1 ;  /* 0x634000000c097807 */ /* 0x000fe20004800000 */
[----:B------:R-:W-:-:S03]  /*0760*/  IMAD.MOV.U32 R8, RZ, RZ, R6 ;  /* 0x000000ffff087224 */ /* 0x000fc600078e0006 */
[----:B------:R-:W-:-:S03]  /*0770*/  LOP3.LUT R9, R9, 0x800fffff, R7, 0xf8, !PT ;  /* 0x800fffff09097812 */ /* 0x000fc600078ef807 */
[----:B------:R-:W-:-:S03]  /*0780*/  DFMA R20, R16, -R2, 1 ;  /* 0x3ff000001014742b */ /* 0x000fc60000000802 */
[----:B------:R-:W-:-:S05]  /*0790*/  @!P2 DFMA R8, R8, 2, -R18 ;  /* 0x400000000808a82b */ /* 0x000fca0000000812 */
[----:B------:R-:W-:Y:S01]  /*07a0*/  DFMA R16, R16, R20, R16 ;  /* 0x000000141010722b */ /* 0x000fe20000000010 */
[----:B------:R-:W-:Y:S02]  /*07b0*/  IMAD.MOV.U32 R21, RZ, RZ, R11 ;  /* 0x000000ffff157224 */ /* 0x000fe400078e000b */
[----:B------:R-:W-:Y:S01]  /*07c0*/  IMAD.MOV.U32 R20, RZ, RZ, R14 ;  /* 0x000000ffff147224 */ /* 0x000fe200078e000e */
[----:B------:R-:W-:Y:S02]  /*07d0*/  @!P0 LOP3.LUT R20, R3, 0x7ff00000, RZ, 0xc0, !PT ;  /* 0x7ff0000003148812 */ /* 0x000fe400078ec0ff */
[----:B------:R-:W-:Y:S02]  /*07e0*/  @!P2 LOP3.LUT R21, R9, 0x7ff00000, RZ, 0xc0, !PT ;  /* 0x7ff000000915a812 */ /* 0x000fe400078ec0ff */
[----:B------:R-:W-:Y:S01]  /*07f0*/  DMUL R18, R16, R8 ;  /* 0x0000000810127228 */ /* 0x000fe20000000000 */
[----:B------:R-:W-:Y:S02]  /*0800*/  VIADD R22, R20, 0xffffffff ;  /* 0xffffffff14167836 */ /* 0x000fe40000000000 */
[----:B------:R-:W-:-:S05]  /*0810*/  VIADD R13, R21, 0xffffffff ;  /* 0xffffffff150d7836 */ /* 0x000fca0000000000 */
[----:B------:R-:W-:Y:S01]  /*0820*/  DFMA R14, R18, -R2, R8 ;  /* 0x80000002120e722b */ /* 0x000fe20000000008 */
[----:B------:R-:W-:-:S04]  /*0830*/  ISETP.GT.U32.AND P0, PT, R13, 0x7feffffe, PT ;  /* 0x7feffffe0d00780c */ /* 0x000fc80003f04070 */
[----:B------:R-:W-:-:S03]  /*0840*/  ISETP.GT.U32.OR P0, PT, R22, 0x7feffffe, P0 ;  /* 0x7feffffe1600780c */ /* 0x000fc60000704470 */
[----:B------:R-:W-:-:S10]  /*0850*/  DFMA R14, R16, R14, R18 ;  /* 0x0000000e100e722b */ /* 0x000fd40000000012 */
[----:B------:R-:W-:Y:S05]  /*0860*/  @P0 BRA `(.L_x_5) ;  /* 0x00000000006c0947 */ /* 0x000fea0003800000 */
[----:B------:R-:W-:-:S04]  /*0870*/  LOP3.LUT R16, R5, 0x7ff00000, RZ, 0xc0, !PT ;  /* 0x7ff0000005107812 */ /* 0x000fc800078ec0ff */
[CC--:B------:R-:W-:Y:S02]  /*0880*/  VIADDMNMX R6, R11.reuse, -R16.reuse, 0xb9600000, !PT ;  /* 0xb96000000b067446 */ /* 0x0c0fe40007800910 */
[----:B------:R-:W-:Y:S02]  /*0890*/  ISETP.GE.U32.AND P0, PT, R11, R16, PT ;  /* 0x000000100b00720c */ /* 0x000fe40003f06070 */
[----:B------:R-:W-:Y:S02]  /*08a0*/  VIMNMX R6, PT, PT, R6, 0x46a00000, PT ;  /* 0x46a0000006067848 */ /* 0x000fe40003fe0100 */
[----:B------:R-:W-:-:S05]  /*08b0*/  SEL R11, R12, 0x63400000, !P0 ;  /* 0x634000000c0b7807 */ /* 0x000fca0004000000 */
[----:B------:R-:W-:Y:S02]  /*08c0*/  IMAD.IADD R11, R6, 0x1, -R11 ;  /* 0x00000001060b7824 */ /* 0x000fe400078e0a0b */
[----:B------:R-:W-:Y:S02]  /*08d0*/  IMAD.MOV.U32 R6, RZ, RZ, RZ ;  /* 0x000000ffff067224 */ /* 0x000fe400078e00ff */
[----:B------:R-:W-:-:S06]  /*08e0*/  VIADD R7, R11, 0x7fe00000 ;  /* 0x7fe000000b077836 */ /* 0x000fcc0000000000 */
[----:B------:R-:W-:-:S10]  /*08f0*/  DMUL R12, R14, R6 ;  /* 0x000000060e0c7228 */ /* 0x000fd40000000000 */
[----:B------:R-:W-:-:S13]  /*0900*/  FSETP.GTU.AND P0, PT, |R13|, 1.469367938527859385e-39, PT ;  /* 0x001000000d00780b */ /* 0x000fda0003f0c200 */
[----:B------:R-:W-:Y:S05]  /*0910*/  @P0 BRA `(.L_x_6) ;  /* 0x0000000000940947 */ /* 0x000fea0003800000 */
[----:B------:R-:W-:Y:S01]  /*0920*/  DFMA R2, R14, -R2, R8 ;  /* 0x800000020e02722b */ /* 0x000fe20000000008 */
[----:B------:R-:W-:-:S09]  /*0930*/  IMAD.MOV.U32 R6, RZ, RZ, RZ ;  /* 0x000000ffff067224 */ /* 0x000fd200078e00ff */
[C---:B------:R-:W-:Y:S02]  /*0940*/  FSETP.NEU.AND P0, PT, R3.reuse, RZ, PT ;  /* 0x000000ff0300720b */ /* 0x040fe40003f0d000 */
[----:B------:R-:W-:-:S04]  /*0950*/  LOP3.LUT R5, R3, 0x80000000, R5, 0x48, !PT ;  /* 0x8000000003057812 */ /* 0x000fc800078e4805 */
[----:B------:R-:W-:-:S07]  /*0960*/  LOP3.LUT R7, R5, R7, RZ, 0xfc, !PT ;  /* 0x0000000705077212 */ /* 0x000fce00078efcff */
[----:B------:R-:W-:Y:S05]  /*0970*/  @!P0 BRA `(.L_x_6) ;  /* 0x00000000007c8947 */ /* 0x000fea0003800000 */
[----:B------:R-:W-:Y:S01]  /*0980*/  IMAD.MOV R3, RZ, RZ, -R11 ;  /* 0x000000ffff037224 */ /* 0x000fe200078e0a0b */
[----:B------:R-:W-:Y:S01]  /*0990*/  DMUL.RP R6, R14, R6 ;  /* 0x000000060e067228 */ /* 0x000fe20000008000 */
[----:B------:R-:W-:Y:S01]  /*09a0*/  IMAD.MOV.U32 R2, RZ, RZ, RZ ;  /* 0x000000ffff027224 */ /* 0x000fe200078e00ff */
[----:B------:R-:W-:-:S05]  /*09b0*/  IADD3 R11, PT, PT, -R11, -0x43300000, RZ ;  /* 0xbcd000000b0b7810 */ /* 0x000fca0007ffe1ff */
[----:B------:R-:W-:-:S03]  /*09c0*/  DFMA R2, R12, -R2, R14 ;  /* 0x800000020c02722b */ /* 0x000fc6000000000e */
[----:B------:R-:W-:-:S07]  /*09d0*/  LOP3.LUT R5, R7, R5, RZ, 0x3c, !PT ;  /* 0x0000000507057212 */ /* 0x000fce00078e3cff */
[----:B------:R-:W-:-:S04]  /*09e0*/  FSETP.NEU.AND P0, PT, |R3|, R11, PT ;  /* 0x0000000b0300720b */ /* 0x000fc80003f0d200 */
[----:B------:R-:W-:Y:S02]  /*09f0*/  FSEL R12, R6, R12, !P0 ;  /* 0x0000000c060c7208 */ /* 0x000fe40004000000 */
[----:B------:R-:W-:Y:S01]  /*0a00*/  FSEL R13, R5, R13, !P0 ;  /* 0x0000000d050d7208 */ /* 0x000fe20004000000 */
[----:B------:R-:W-:Y:S06]  /*0a10*/  BRA `(.L_x_6) ;  /* 0x0000000000547947 */ /* 0x000fec0003800000 */
.L_x_5:
[----:B------:R-:W-:-:S14]  /*0a20*/  DSETP.NAN.AND P0, PT, R6, R6, PT ;  /* 0x000000060600722a */ /* 0x000fdc0003f08000 */
[----:B------:R-:W-:Y:S05]  /*0a30*/  @P0 BRA `(.L_x_7) ;  /* 0x0000000000440947 */ /* 0x000fea0003800000 */
[----:B------:R-:W-:-:S14]  /*0a40*/  DSETP.NAN.AND P0, PT, R4, R4, PT ;  /* 0x000000040400722a */ /* 0x000fdc0003f08000 */
[----:B------:R-:W-:Y:S05]  /*0a50*/  @P0 BRA `(.L_x_8) ;  /* 0x0000000000300947 */ /* 0x000fea0003800000 */
[----:B------:R-:W-:Y:S01]  /*0a60*/  ISETP.NE.AND P0, PT, R21, R20, PT ;  /* 0x000000141500720c */ /* 0x000fe20003f05270 */
[----:B------:R-:W-:Y:S02]  /*0a70*/  IMAD.MOV.U32 R12, RZ, RZ, 0x0 ;  /* 0x00000000ff0c7424 */ /* 0x000fe400078e00ff */
[----:B------:R-:W-:-:S10]  /*0a80*/  IMAD.MOV.U32 R13, RZ, RZ, -0x80000 ;  /* 0xfff80000ff0d7424 */ /* 0x000fd400078e00ff */
[----:B------:R-:W-:Y:S05]  /*0a90*/  @!P0 BRA `(.L_x_6) ;  /* 0x0000000000348947 */ /* 0x000fea0003800000 */
[----:B------:R-:W-:Y:S02]  /*0aa0*/  ISETP.NE.AND P0, PT, R21, 0x7ff00000, PT ;  /* 0x7ff000001500780c */ /* 0x000fe40003f05270 */
[----:B------:R-:W-:Y:S02]  /*0ab0*/  LOP3.LUT R13, R7, 0x80000000, R5, 0x48, !PT ;  /* 0x80000000070d7812 */ /* 0x000fe400078e4805 */
[----:B------:R-:W-:-:S13]  /*0ac0*/  ISETP.EQ.OR P0, PT, R20, RZ, !P0 ;  /* 0x000000ff1400720c */ /* 0x000fda0004702670 */
[----:B------:R-:W-:Y:S01]  /*0ad0*/  @P0 LOP3.LUT R2, R13, 0x7ff00000, RZ, 0xfc, !PT ;  /* 0x7ff000000d020812 */ /* 0x000fe200078efcff */
[----:B------:R-:W-:Y:S02]  /*0ae0*/  @!P0 IMAD.MOV.U32 R12, RZ, RZ, RZ ;  /* 0x000000ffff0c8224 */ /* 0x000fe400078e00ff */
[----:B------:R-:W-:Y:S02]  /*0af0*/  @P0 IMAD.MOV.U32 R12, RZ, RZ, RZ ;  /* 0x000000ffff0c0224 */ /* 0x000fe400078e00ff */
[----:B------:R-:W-:Y:S01]  /*0b00*/  @P0 IMAD.MOV.U32 R13, RZ, RZ, R2 ;  /* 0x000000ffff0d0224 */ /* 0x000fe200078e0002 */
[----:B------:R-:W-:Y:S06]  /*0b10*/  BRA `(.L_x_6) ;  /* 0x0000000000147947 */ /* 0x000fec0003800000 */
.L_x_8:
[----:B------:R-:W-:Y:S01]  /*0b20*/  LOP3.LUT R13, R5, 0x80000, RZ, 0xfc, !PT ;  /* 0x00080000050d7812 */ /* 0x000fe200078efcff */
[----:B------:R-:W-:Y:S01]  /*0b30*/  IMAD.MOV.U32 R12, RZ, RZ, R4 ;  /* 0x000000ffff0c7224 */ /* 0x000fe200078e0004 */
[----:B------:R-:W-:Y:S06]  /*0b40*/  BRA `(.L_x_6) ;  /* 0x0000000000087947 */ /* 0x000fec0003800000 */
.L_x_7:
[----:B------:R-:W-:Y:S01]  /*0b50*/  LOP3.LUT R13, R7, 0x80000, RZ, 0xfc, !PT ;  /* 0x00080000070d7812 */ /* 0x000fe200078efcff */
[----:B------:R-:W-:-:S07]  /*0b60*/  IMAD.MOV.U32 R12, RZ, RZ, R6 ;  /* 0x000000ffff0c7224 */ /* 0x000fce00078e0006 */
.L_x_6:
[----:B------:R-:W-:Y:S05]  /*0b70*/  BSYNC.RECONVERGENT B2 ;  /* 0x0000000000027941 */ /* 0x000fea0003800200 */
.L_x_4:
[----:B------:R-:W-:Y:S02]  /*0b80*/  IMAD.MOV.U32 R11, RZ, RZ, 0x0 ;  /* 0x00000000ff0b7424 */ /* 0x000fe400078e00ff */
[----:B------:R-:W-:Y:S02]  /*0b90*/  IMAD.MOV.U32 R2, RZ, RZ, R12 ;  /* 0x000000ffff027224 */ /* 0x000fe400078e000c */
[----:B------:R-:W-:Y:S01]  /*0ba0*/  IMAD.MOV.U32 R3, RZ, RZ, R13 ;  /* 0x000000ffff037224 */ /* 0x000fe200078e000d */
[----:B------:R-:W-:Y:S06]  /*0bb0*/  RET.REL.NODEC R10 `(_Z11match_scorePciiPd) ;  /* 0xfffffff40a107950 */ /* 0x000fec0003c3ffff */
.L_x_9:
[----:B------:R-:W-:-:S00]  /*0bc0*/  BRA `(.L_x_9) ;  /* 0xfffffffc00fc7947 */ /* 0x000fc0000383ffff */
[----:B------:R-:W-:-:S00]  /*0bd0*/  NOP ;  /* 0x0000000000007918 */ /* 0x000fc00000000000 */
        /* <DEDUP_REMOVED lines=10> */
.L_x_18:


//--------------------- .text._Z5matchPcS_iiPi    --------------------------
	.section	.text._Z5matchPcS_iiPi,"ax",@progbits
	.align	128
        .global         _Z5matchPcS_iiPi
        .type           _Z5matchPcS_iiPi,@function
        .size           _Z5matchPcS_iiPi,(.L_x_20 - _Z5matchPcS_iiPi)
        .other          _Z5matchPcS_iiPi,@"STO_CUDA_ENTRY STV_DEFAULT"
_Z5matchPcS_iiPi:
.text._Z5matchPcS_iiPi:
[----:B------:R-:W-:Y:S01]  /*0000*/  LDC R1, c[0x0][0x37c] ;  /* 0x0000df00ff017b82 */ /* 0x000fe20000000800 */
[----:B------:R-:W0:Y:S07]  /*0010*/  S2R R0, SR_TID.X ;  /* 0x0000000000007919 */ /* 0x000e2e0000002100 */
[----:B------:R-:W0:Y:S01]  /*0020*/  S2UR UR4, SR_CTAID.X ;  /* 0x00000000000479c3 */ /* 0x000e220000002500 */
[----:B------:R-:W1:Y:S01]  /*0030*/  LDCU.64 UR8, c[0x0][0x390] ;  /* 0x00007200ff0877ac */ /* 0x000e620008000a00 */
[----:B------:R-:W-:Y:S01]  /*0040*/  BSSY.RECONVERGENT B0, `(.L_x_10) ;  /* 0x000002f000007945 */ /* 0x000fe20003800200 */
[----:B------:R-:W2:Y:S05]  /*0050*/  LDCU.64 UR6, c[0x0][0x358] ;  /* 0x00006b00ff0677ac */ /* 0x000eaa0008000a00 */
[----:B------:R-:W0:Y:S01]  /*0060*/  LDC R3, c[0x0][0x360] ;  /* 0x0000d800ff037b82 */ /* 0x000e220000000800 */
[----:B------:R-:W3:Y:S07]  /*0070*/  LDCU.64 UR10, c[0x0][0x380] ;  /* 0x00007000ff0a77ac */ /* 0x000eee0008000a00 */
[----:B------:R-:W4:Y:S01]  /*0080*/  S2UR UR5, SR_CgaCtaId ;  /* 0x00000000000579c3 */ /* 0x000f220000008800 */
[----:B0-----:R-:W-:Y:S01]  /*0090*/  IMAD R3, R3, UR4, R0 ;  /* 0x0000000403037c24 */ /* 0x001fe2000f8e0200 */
[----:B------:R-:W-:-:S04]  /*00a0*/  UMOV UR4, 0x400 ;  /* 0x0000040000047882 */ /* 0x000fc80000000000 */
[----:B-1----:R-:W-:Y:S01]  /*00b0*/  IADD3 R2, PT, PT, -R3, UR8, RZ ;  /* 0x0000000803027c10 */ /* 0x002fe2000fffe1ff */
[----:B----4-:R-:W-:-:S03]  /*00c0*/  ULEA UR4, UR5, UR4, 0x18 ;  /* 0x0000000405047291 */ /* 0x010fc6000f8ec0ff */
[----:B------:R-:W-:-:S04]  /*00d0*/  ISETP.GE.AND P0, PT, R2, UR9, PT ;  /* 0x0000000902007c0c */ /* 0x000fc8000bf06270 */
[----:B------:R-:W-:Y:S01]  /*00e0*/  ISETP.GE.OR P0, PT, R3, UR8, !P0 ;  /* 0x0000000803007c0c */ /* 0x000fe2000c706670 */
[----:B------:R-:W0:Y:S01]  /*00f0*/  LDCU UR8, c[0x0][0x394] ;  /* 0x00007280ff0877ac */ /* 0x000e220008000800 */
[----:B------:R-:W-:Y:S02]  /*0100*/  LEA R2, R0, UR4, 0x2 ;  /* 0x0000000400027c11 */ /* 0x000fe4000f8e10ff */
[----:B------:R-:W1:Y:S09]  /*0110*/  LDCU.64 UR4, c[0x0][0x388] ;  /* 0x00007100ff0477ac */ /* 0x000e720008000a00 */
[----:B------:R-:W-:-:S05]  /*0120*/  @P0 IMAD.MOV.U32 R5, RZ, RZ, 0xf423f ;  /* 0x000f423fff050424 */ /* 0x000fca00078e00ff */
[----:B------:R4:W-:Y:S01]  /*0130*/  @P0 STS [R2], R5 ;  /* 0x0000000502000388 */ /* 0x0009e20000000800 */
[----:B0-23--:R-:W-:Y:S05]  /*0140*/  @P0 BRA `(.L_x_11) ;  /* 0x0000000000780947 */ /* 0x00dfea0003800000 */
[----:B------:R-:W-:Y:S01]  /*0150*/  UISETP.GE.AND UP0, UPT, UR9, 0x1, UPT ;  /* 0x000000010900788c */ /* 0x000fe2000bf06270 */
[----:B------:R-:W-:-:S08]  /*0160*/  IMAD.MOV.U32 R6, RZ, RZ, RZ ;  /* 0x000000ffff067224 */ /* 0x000fd000078e00ff */
[----:B------:R-:W-:Y:S05]  /*0170*/  BRA.U !UP0, `(.L_x_12) ;  /* 0x00000001085c7547 */ /* 0x000fea000b800000 */
[----:B------:R-:W0:Y:S01]  /*0180*/  LDC R8, c[0x0][0x394] ;  /* 0x0000e500ff087b82 */ /* 0x000e220000000800 */
[----:B------:R-:W-:Y:S01]  /*0190*/  BSSY.RECONVERGENT B1, `(.L_x_12) ;  /* 0x0000015000017945 */ /* 0x000fe20003800200 */
[----:B------:R-:W-:-:S07]  /*01a0*/  IMAD.MOV.U32 R6, RZ, RZ, RZ ;  /* 0x000000ffff067224 */ /* 0x000fce00078e00ff */
.L_x_16:
[----:B-1----:R-:W-:-:S05]  /*01b0*/  IADD3 R4, P0, PT, R6, UR4, RZ ;  /* 0x0000000406047c10 */ /* 0x002fca000ff1e0ff */
[----:B----4-:R-:W-:-:S05]  /*01c0*/  IMAD.X R5, RZ, RZ, UR5, P0 ;  /* 0x00000005ff057e24 */ /* 0x010fca00080e06ff */
[----:B------:R-:W2:Y:S01]  /*01d0*/  LDG.E.U8 R7, desc[UR6][R4.64] ;  /* 0x0000000604077981 */ /* 0x000ea2000c1e1100 */
[----:B------:R-:W-:Y:S01]  /*01e0*/  BSSY.RELIABLE B2, `(.L_x_13) ;  /* 0x000000b000027945 */ /* 0x000fe20003800100 */
[----:B--2---:R-:W-:-:S13]  /*01f0*/  ISETP.NE.AND P0, PT, R7, 0x4e, PT ;  /* 0x0000004e0700780c */ /* 0x004fda0003f05270 */
[----:B------:R-:W-:Y:S05]  /*0200*/  @!P0 BRA `(.L_x_14) ;  /* 0x0000000000208947 */ /* 0x000fea0003800000 */
[----:B------:R-:W-:-:S05]  /*0210*/  IMAD.IADD R5, R3, 0x1, R6 ;  /* 0x0000000103057824 */ /* 0x000fca00078e0206 */
[----:B------:R-:W-:-:S04]  /*0220*/  IADD3 R4, P0, PT, R5, UR10, RZ ;  /* 0x0000000a05047c10 */ /* 0x000fc8000ff1e0ff */
[----:B------:R-:W-:-:S05]  /*0230*/  LEA.HI.X.SX32 R5, R5, UR11, 0x1, P0 ;  /* 0x0000000b05057c11 */ /* 0x000fca00080f0eff */
[----:B------:R-:W2:Y:S02]  /*0240*/  LDG.E.U8 R4, desc[UR6][R4.64] ;  /* 0x0000000604047981 */ /* 0x000ea4000c1e1100 */
[----:B--2---:R-:W-:Y:S02]  /*0250*/  ISETP.NE.AND P0, PT, R7, R4, PT ;  /* 0x000000040700720c */ /* 0x004fe40003f05270 */
[----:B------:R-:W-:-:S13]  /*0260*/  ISETP.NE.AND P1, PT, R4, 0x4e, PT ;  /* 0x0000004e0400780c */ /* 0x000fda0003f25270 */
[----:B------:R-:W-:Y:S05]  /*0270*/  @P0 BREAK.RELIABLE P1, B2 ;  /* 0x0000000000020942 */ /* 0x000fea0000800100 */
[----:B------:R-:W-:Y:S05]  /*0280*/  @P0 BRA P1, `(.L_x_15) ;  /* 0x0000000000140947 */ /* 0x000fea0000800000 */
.L_x_14:
[----:B------:R-:W-:Y:S05]  /*0290*/  BSYNC.RELIABLE B2 ;  /* 0x0000000000027941 */ /* 0x000fea0003800100 */
.L_x_13:
[----:B------:R-:W-:-:S05]  /*02a0*/  VIADD R6, R6, 0x1 ;  /* 0x0000000106067836 */ /* 0x000fca0000000000 */
[----:B------:R-:W-:-:S13]  /*02b0*/  ISETP.NE.AND P0, PT, R6, UR8, PT ;  /* 0x0000000806007c0c */ /* 0x000fda000bf05270 */
[----:B------:R-:W-:Y:S05]  /*02c0*/  @P0 BRA `(.L_x_16) ;  /* 0xfffffffc00b80947 */ /* 0x000fea000383ffff */
[----:B0-----:R-:W-:-:S07]  /*02d0*/  IMAD.MOV.U32 R6, RZ, RZ, R8 ;  /* 0x000000ffff067224 */ /* 0x001fce00078e0008 */
.L_x_15:
[----:B------:R-:W-:Y:S05]  /*02e0*/  BSYNC.RECONVERGENT B1 ;  /* 0x0000000000017941 */ /* 0x000fea0003800200 */
.L_x_12:
[----:B------:R-:W2:Y:S02]  /*02f0*/  LDCU UR12, c[0x0][0x394] ;  /* 0x00007280ff0c77ac */ /* 0x000ea40008000800 */
[----:B--2---:R-:W-:-:S04]  /*0300*/  ISETP.NE.AND P0, PT, R6, UR12, PT ;  /* 0x0000000c06007c0c */ /* 0x004fc8000bf05270 */
[----:B------:R-:W-:-:S05]  /*0310*/  SEL R3, R3, 0xf423f, !P0 ;  /* 0x000f423f03037807 */ /* 0x000fca0004000000 */
[----:B------:R2:W-:Y:S04]  /*0320*/  STS [R2], R3 ;  /* 0x0000000302007388 */ /* 0x0005e80000000800 */
.L_x_11:
[----:B-1----:R-:W-:Y:S05]  /*0330*/  BSYNC.RECONVERGENT B0 ;  /* 0x0000000000007941 */ /* 0x002fea0003800200 */
.L_x_10:
[----:B------:R-:W-:Y:S05]  /*0340*/  WARPSYNC.ALL ;  /* 0x0000000000007948 */ /* 0x000fea0003800000 */
[----:B------:R-:W-:Y:S01]  /*0350*/  BAR.SYNC.DEFER_BLOCKING 0x0 ;  /* 0x0000000000007b1d */ /* 0x000fe20000010000 */
[C---:B--2---:R-:W-:Y:S02]  /*0360*/  LOP3.LUT R3, R0.reuse, 0x1, RZ, 0xc0, !PT ;  /* 0x0000000100037812 */ /* 0x044fe400078ec0ff */
[----:B------:R-:W-:Y:S02]  /*0370*/  LOP3.LUT P0, RZ, R0, 0x3, RZ, 0xc0, !PT ;  /* 0x0000000300ff7812 */ /* 0x000fe4000780c0ff */
[----:B------:R-:W-:-:S13]  /*0380*/  ISETP.NE.U32.AND P1, PT, R3, 0x1, PT ;  /* 0x000000010300780c */ /* 0x000fda0003f25070 */
[----:B------:R-:W-:Y:S04]  /*0390*/  @P1 LDS R3, [R2] ;  /* 0x0000000002031984 */ /* 0x000fe80000000800 */
[----:B------:R-:W1:Y:S02]  /*03a0*/  @P1 LDS R4, [R2+0x4] ;  /* 0x0000040002041984 */ /* 0x000e640000000800 */
[----:B-1----:R-:W-:-:S05]  /*03b0*/  @P1 VIMNMX R3, PT, PT, R3, R4, PT ;  /* 0x0000000403031248 */ /* 0x002fca0003fe0100 */
[----:B------:R-:W-:Y:S01]  /*03c0*/  @P1 STS [R2], R3 ;  /* 0x0000000302001388 */ /* 0x000fe20000000800 */
[----:B------:R-:W-:Y:S01]  /*03d0*/  BAR.SYNC.DEFER_BLOCKING 0x0 ;  /* 0x0000000000007b1d */ /* 0x000fe20000010000 */
[----:B------:R-:W-:-:S05]  /*03e0*/  LOP3.LUT P1, RZ, R0, 0x7, RZ, 0xc0, !PT ;  /* 0x0000000700ff7812 */ /* 0x000fca000782c0ff */
[----:B------:R-:W-:Y:S04]  /*03f0*/  @!P0 LDS R4, [R2] ;  /* 0x0000000002048984 */ /* 0x000fe80000000800 */
[----:B----4-:R-:W1:Y:S02]  /*0400*/  @!P0 LDS R5, [R2+0x8] ;  /* 0x0000080002058984 */ /* 0x010e640000000800 */
[----:B-1----:R-:W-:-:S05]  /*0410*/  @!P0 VIMNMX R5, PT, PT, R4, R5, PT ;  /* 0x0000000504058248 */ /* 0x002fca0003fe0100 */
[----:B------:R-:W-:Y:S01]  /*0420*/  @!P0 STS [R2], R5 ;  /* 0x0000000502008388 */ /* 0x000fe20000000800 */
[----:B------:R-:W-:Y:S01]  /*0430*/  BAR.SYNC.DEFER_BLOCKING 0x0 ;  /* 0x0000000000007b1d */ /* 0x000fe20000010000 */
[----:B------:R-:W-:-:S05]  /*0440*/  LOP3.LUT P0, RZ, R0, 0xf, RZ, 0xc0, !PT ;  /* 0x0000000f00ff7812 */ /* 0x000fca000780c0ff */
[----:B------:R-:W-:Y:S04]  /*0450*/  @!P1 LDS R4, [R2] ;  /* 0x0000000002049984 */ /* 0x000fe80000000800 */
[----:B------:R-:W1:Y:S02]  /*0460*/  @!P1 LDS R7, [R2+0x10] ;  /* 0x0000100002079984 */ /* 0x000e640000000800 */
        /* <DEDUP_REMOVED lines=21> */
[----:B------:R-:W-:-:S05]  /*05c0*/  ISETP.NE.AND P0, PT, R0, RZ, PT ;  /* 0x000000ff0000720c */ /* 0x000fca0003f05270 */
[----:B------:R-:W-:Y:S04]  /*05d0*/  @!P1 LDS R3, [R2] ;  /* 0x0000000002039984 */ /* 0x000fe80000000800 */
[----:B------:R-:W1:Y:S02]  /*05e0*/  @!P1 LDS R4, [R2+0x100] ;  /* 0x0001000002049984 */ /* 0x000e640000000800 */
[----:B-1----:R-:W-:-:S05]  /*05f0*/  @!P1 VIMNMX R3, PT, PT, R3, R4, PT ;  /* 0x0000000403039248 */ /* 0x002fca0003fe0100 */
[----:B------:R1:W-:Y:S01]  /*0600*/  @!P1 STS [R2], R3 ;  /* 0x0000000302009388 */ /* 0x0003e20000000800 */
[----:B------:R-:W-:Y:S05]  /*0610*/  @P0 EXIT ;  /* 0x000000000000094d */ /* 0x000fea0003800000 */
[----:B------:R-:W2:Y:S01]  /*0620*/  S2UR UR5, SR_CgaCtaId ;  /* 0x00000000000579c3 */ /* 0x000ea20000008800 */
[----:B------:R-:W-:-:S07]  /*0630*/  UMOV UR4, 0x400 ;  /* 0x0000040000047882 */ /* 0x000fce0000000000 */
[----:B-1----:R-:W1:Y:S01]  /*0640*/  LDC.64 R2, c[0x0][0x398] ;  /* 0x0000e600ff027b82 */ /* 0x002e620000000a00 */
[----:B--2---:R-:W-:-:S09]  /*0650*/  ULEA UR4, UR5, UR4, 0x18 ;  /* 0x0000000405047291 */ /* 0x004fd2000f8ec0ff */
[----:B------:R-:W1:Y:S04]  /*0660*/  LDS R5, [UR4] ;  /* 0x00000004ff057984 */ /* 0x000e680008000800 */
[----:B-1----:R-:W-:Y:S01]  /*0670*/  REDG.E.MIN.S32.STRONG.GPU desc[UR6][R2.64], R5 ;  /* 0x000000050200798e */ /* 0x002fe2000c92e306 */
[----:B------:R-:W-:Y:S05]  /*0680*/  EXIT ;  /* 0x000000000000794d */ /* 0x000fea0003800000 */
.L_x_17:
        /* <DEDUP_REMOVED lines=15> */
.L_x_20:


//--------------------- .nv.shared._Z11match_scorePciiPd --------------------------
	.section	.nv.shared._Z11match_scorePciiPd,"aw",@nobits
	.sectionflags	@""
	.align	8
.nv.shared._Z11match_scorePciiPd:
	.zero		2048


//--------------------- .nv.shared.reserved.0     --------------------------
	.section	.nv.shared.reserved.0,"aw",@nobits
	.weak		__nv_reservedSMEM_offset_0_alias
	.size		__nv_reservedSMEM_offset_0_alias, 0, 64
	.other		__nv_reservedSMEM_offset_0_alias,@"STO_CUDA_RESERVED_SHARED STV_DEFAULT"
__nv_reservedSMEM_offset_0_alias:
	.zero		0
	.zero		64


//--------------------- .nv.shared._Z5matchPcS_iiPi --------------------------
	.section	.nv.shared._Z5matchPcS_iiPi,"aw",@nobits
	.sectionflags	@""
	.align	4
.nv.shared._Z5matchPcS_iiPi:
	.zero		1536


//--------------------- .nv.constant0._Z11match_scorePciiPd --------------------------
	.section	.nv.constant0._Z11match_scorePciiPd,"a",@progbits
	.sectionflags	@""
	.align	4
.nv.constant0._Z11match_scorePciiPd:
	.zero		920


//--------------------- .nv.constant0._Z5matchPcS_iiPi --------------------------
	.section	.nv.constant0._Z5matchPcS_iiPi,"a",@progbits
	.sectionflags	@""
	.align	4
.nv.constant0._Z5matchPcS_iiPi:
	.zero		928


//--------------------- SYMBOLS --------------------------

	.type		.nv.reservedSmem.offset0,@object
	.size		.nv.reservedSmem.offset0,0x4
	.type		.nv.reservedSmem.cap,@object
	.size		.nv.reservedSmem.cap,0x4
